//
// Generated by NVIDIA NVVM Compiler
//
// Compiler Build ID: CL-36424714
// Cuda compilation tools, release 13.0, V13.0.88
// Based on NVVM 20.0.0
//

.version 9.0
.target sm_100
.address_size 64

	// .globl	_Z17vector_add_kernelPfS_S_i

.visible .entry _Z17vector_add_kernelPfS_S_i(
	.param .u64 .ptr .align 1 _Z17vector_add_kernelPfS_S_i_param_0,
	.param .u64 .ptr .align 1 _Z17vector_add_kernelPfS_S_i_param_1,
	.param .u64 .ptr .align 1 _Z17vector_add_kernelPfS_S_i_param_2,
	.param .u32 _Z17vector_add_kernelPfS_S_i_param_3
)
{
	.reg .pred 	%p<2>;
	.reg .b32 	%r<6>;
	.reg .b32 	%f<4>;
	.reg .b64 	%rd<11>;

	ld.param.u64 	%rd1, [_Z17vector_add_kernelPfS_S_i_param_0];
	ld.param.u64 	%rd2, [_Z17vector_add_kernelPfS_S_i_param_1];
	ld.param.u64 	%rd3, [_Z17vector_add_kernelPfS_S_i_param_2];
	ld.param.u32 	%r2, [_Z17vector_add_kernelPfS_S_i_param_3];
	mov.u32 	%r3, %ctaid.x;
	mov.u32 	%r4, %ntid.x;
	mov.u32 	%r5, %tid.x;
	mad.lo.s32 	%r1, %r3, %r4, %r5;
	setp.ge.s32 	%p1, %r1, %r2;
	@%p1 bra 	$L__BB0_2;
	cvta.to.global.u64 	%rd4, %rd1;
	cvta.to.global.u64 	%rd5, %rd2;
	cvta.to.global.u64 	%rd6, %rd3;
	mul.wide.s32 	%rd7, %r1, 4;
	add.s64 	%rd8, %rd4, %rd7;
	ld.global.f32 	%f1, [%rd8];
	add.s64 	%rd9, %rd5, %rd7;
	ld.global.f32 	%f2, [%rd9];
	add.f32 	%f3, %f1, %f2;
	add.s64 	%rd10, %rd6, %rd7;
	st.global.f32 	[%rd10], %f3;
$L__BB0_2:
	ret;

}
	// .globl	_Z24vector_add_kernel_float4PfS_S_i
.visible .entry _Z24vector_add_kernel_float4PfS_S_i(
	.param .u64 .ptr .align 1 _Z24vector_add_kernel_float4PfS_S_i_param_0,
	.param .u64 .ptr .align 1 _Z24vector_add_kernel_float4PfS_S_i_param_1,
	.param .u64 .ptr .align 1 _Z24vector_add_kernel_float4PfS_S_i_param_2,
	.param .u32 _Z24vector_add_kernel_float4PfS_S_i_param_3
)
{
	.reg .pred 	%p<2>;
	.reg .b32 	%r<7>;
	.reg .b32 	%f<13>;
	.reg .b64 	%rd<11>;

	ld.param.u64 	%rd1, [_Z24vector_add_kernel_float4PfS_S_i_param_0];
	ld.param.u64 	%rd2, [_Z24vector_add_kernel_float4PfS_S_i_param_1];
	ld.param.u64 	%rd3, [_Z24vector_add_kernel_float4PfS_S_i_param_2];
	ld.param.u32 	%r2, [_Z24vector_add_kernel_float4PfS_S_i_param_3];
	mov.u32 	%r3, %ctaid.x;
	mov.u32 	%r4, %ntid.x;
	mov.u32 	%r5, %tid.x;
	mad.lo.s32 	%r6, %r3, %r4, %r5;
	shl.b32 	%r1, %r6, 2;
	setp.ge.s32 	%p1, %r1, %r2;
	@%p1 bra 	$L__BB1_2;
	cvta.to.global.u64 	%rd4, %rd1;
	cvta.to.global.u64 	%rd5, %rd2;
	cvta.to.global.u64 	%rd6, %rd3;
	mul.wide.s32 	%rd7, %r1, 4;
	add.s64 	%rd8, %rd4, %rd7;
	ld.global.v4.f32 	{%f1, %f2, %f3, %f4}, [%rd8];
	add.s64 	%rd9, %rd5, %rd7;
	ld.global.v4.f32 	{%f5, %f6, %f7, %f8}, [%rd9];
	add.f32 	%f9, %f1, %f5;
	add.f32 	%f10, %f2, %f6;
	add.f32 	%f11, %f3, %f7;
	add.f32 	%f12, %f4, %f8;
	add.s64 	%rd10, %rd6, %rd7;
	st.global.v4.f32 	[%rd10], {%f9, %f10, %f11, %f12};
$L__BB1_2:
	ret;

}
	// .globl	_Z31vector_add_kernel_float4_unrollILi32EEvPfS0_S0_i
.visible .entry _Z31vector_add_kernel_float4_unrollILi32EEvPfS0_S0_i(
	.param .u64 .ptr .align 1 _Z31vector_add_kernel_float4_unrollILi32EEvPfS0_S0_i_param_0,
	.param .u64 .ptr .align 1 _Z31vector_add_kernel_float4_unrollILi32EEvPfS0_S0_i_param_1,
	.param .u64 .ptr .align 1 _Z31vector_add_kernel_float4_unrollILi32EEvPfS0_S0_i_param_2,
	.param .u32 _Z31vector_add_kernel_float4_unrollILi32EEvPfS0_S0_i_param_3
)
{
	.reg .pred 	%p<33>;
	.reg .b32 	%r<103>;
	.reg .b32 	%f<385>;
	.reg .b64 	%rd<135>;

	ld.param.u64 	%rd4, [_Z31vector_add_kernel_float4_unrollILi32EEvPfS0_S0_i_param_0];
	ld.param.u64 	%rd5, [_Z31vector_add_kernel_float4_unrollILi32EEvPfS0_S0_i_param_1];
	ld.param.u64 	%rd6, [_Z31vector_add_kernel_float4_unrollILi32EEvPfS0_S0_i_param_2];
	ld.param.u32 	%r66, [_Z31vector_add_kernel_float4_unrollILi32EEvPfS0_S0_i_param_3];
	cvta.to.global.u64 	%rd1, %rd6;
	cvta.to.global.u64 	%rd2, %rd5;
	cvta.to.global.u64 	%rd3, %rd4;
	mov.u32 	%r67, %ctaid.x;
	mov.u32 	%r1, %ntid.x;
	mov.u32 	%r68, %tid.x;
	shl.b32 	%r2, %r68, 4;
	mul.lo.s32 	%r69, %r67, %r1;
	shl.b32 	%r3, %r69, 7;
	shl.b32 	%r70, %r69, 9;
	add.s32 	%r4, %r2, %r70;
	setp.ge.s32 	%p1, %r4, %r66;
	@%p1 bra 	$L__BB2_2;
	mul.wide.s32 	%rd7, %r4, 4;
	add.s64 	%rd8, %rd3, %rd7;
	ld.global.v4.f32 	{%f1, %f2, %f3, %f4}, [%rd8];
	add.s64 	%rd9, %rd2, %rd7;
	ld.global.v4.f32 	{%f5, %f6, %f7, %f8}, [%rd9];
	add.f32 	%f9, %f1, %f5;
	add.f32 	%f10, %f2, %f6;
	add.f32 	%f11, %f3, %f7;
	add.f32 	%f12, %f4, %f8;
	add.s64 	%rd10, %rd1, %rd7;
	st.global.v4.f32 	[%rd10], {%f9, %f10, %f11, %f12};
$L__BB2_2:
	add.s32 	%r5, %r3, %r1;
	shl.b32 	%r71, %r5, 2;
	add.s32 	%r6, %r71, %r2;
	setp.ge.s32 	%p2, %r6, %r66;
	@%p2 bra 	$L__BB2_4;
	mul.wide.s32 	%rd11, %r6, 4;
	add.s64 	%rd12, %rd3, %rd11;
	ld.global.v4.f32 	{%f13, %f14, %f15, %f16}, [%rd12];
	add.s64 	%rd13, %rd2, %rd11;
	ld.global.v4.f32 	{%f17, %f18, %f19, %f20}, [%rd13];
	add.f32 	%f21, %f13, %f17;
	add.f32 	%f22, %f14, %f18;
	add.f32 	%f23, %f15, %f19;
	add.f32 	%f24, %f16, %f20;
	add.s64 	%rd14, %rd1, %rd11;
	st.global.v4.f32 	[%rd14], {%f21, %f22, %f23, %f24};
$L__BB2_4:
	add.s32 	%r7, %r5, %r1;
	shl.b32 	%r72, %r7, 2;
	add.s32 	%r8, %r72, %r2;
	setp.ge.s32 	%p3, %r8, %r66;
	@%p3 bra 	$L__BB2_6;
	mul.wide.s32 	%rd15, %r8, 4;
	add.s64 	%rd16, %rd3, %rd15;
	ld.global.v4.f32 	{%f25, %f26, %f27, %f28}, [%rd16];
	add.s64 	%rd17, %rd2, %rd15;
	ld.global.v4.f32 	{%f29, %f30, %f31, %f32}, [%rd17];
	add.f32 	%f33, %f25, %f29;
	add.f32 	%f34, %f26, %f30;
	add.f32 	%f35, %f27, %f31;
	add.f32 	%f36, %f28, %f32;
	add.s64 	%rd18, %rd1, %rd15;
	st.global.v4.f32 	[%rd18], {%f33, %f34, %f35, %f36};
$L__BB2_6:
	add.s32 	%r9, %r7, %r1;
	shl.b32 	%r73, %r9, 2;
	add.s32 	%r10, %r73, %r2;
	setp.ge.s32 	%p4, %r10, %r66;
	@%p4 bra 	$L__BB2_8;
	mul.wide.s32 	%rd19, %r10, 4;
	add.s64 	%rd20, %rd3, %rd19;
	ld.global.v4.f32 	{%f37, %f38, %f39, %f40}, [%rd20];
	add.s64 	%rd21, %rd2, %rd19;
	ld.global.v4.f32 	{%f41, %f42, %f43, %f44}, [%rd21];
	add.f32 	%f45, %f37, %f41;
	add.f32 	%f46, %f38, %f42;
	add.f32 	%f47, %f39, %f43;
	add.f32 	%f48, %f40, %f44;
	add.s64 	%rd22, %rd1, %rd19;
	st.global.v4.f32 	[%rd22], {%f45, %f46, %f47, %f48};
$L__BB2_8:
	add.s32 	%r11, %r9, %r1;
	shl.b32 	%r74, %r11, 2;
	add.s32 	%r12, %r74, %r2;
	setp.ge.s32 	%p5, %r12, %r66;
	@%p5 bra 	$L__BB2_10;
	mul.wide.s32 	%rd23, %r12, 4;
	add.s64 	%rd24, %rd3, %rd23;
	ld.global.v4.f32 	{%f49, %f50, %f51, %f52}, [%rd24];
	add.s64 	%rd25, %rd2, %rd23;
	ld.global.v4.f32 	{%f53, %f54, %f55, %f56}, [%rd25];
	add.f32 	%f57, %f49, %f53;
	add.f32 	%f58, %f50, %f54;
	add.f32 	%f59, %f51, %f55;
	add.f32 	%f60, %f52, %f56;
	add.s64 	%rd26, %rd1, %rd23;
	st.global.v4.f32 	[%rd26], {%f57, %f58, %f59, %f60};
$L__BB2_10:
	add.s32 	%r13, %r11, %r1;
	shl.b32 	%r75, %r13, 2;
	add.s32 	%r14, %r75, %r2;
	setp.ge.s32 	%p6, %r14, %r66;
	@%p6 bra 	$L__BB2_12;
	mul.wide.s32 	%rd27, %r14, 4;
	add.s64 	%rd28, %rd3, %rd27;
	ld.global.v4.f32 	{%f61, %f62, %f63, %f64}, [%rd28];
	add.s64 	%rd29, %rd2, %rd27;
	ld.global.v4.f32 	{%f65, %f66, %f67, %f68}, [%rd29];
	add.f32 	%f69, %f61, %f65;
	add.f32 	%f70, %f62, %f66;
	add.f32 	%f71, %f63, %f67;
	add.f32 	%f72, %f64, %f68;
	add.s64 	%rd30, %rd1, %rd27;
	st.global.v4.f32 	[%rd30], {%f69, %f70, %f71, %f72};
$L__BB2_12:
	add.s32 	%r15, %r13, %r1;
	shl.b32 	%r76, %r15, 2;
	add.s32 	%r16, %r76, %r2;
	setp.ge.s32 	%p7, %r16, %r66;
	@%p7 bra 	$L__BB2_14;
	mul.wide.s32 	%rd31, %r16, 4;
	add.s64 	%rd32, %rd3, %rd31;
	ld.global.v4.f32 	{%f73, %f74, %f75, %f76}, [%rd32];
	add.s64 	%rd33, %rd2, %rd31;
	ld.global.v4.f32 	{%f77, %f78, %f79, %f80}, [%rd33];
	add.f32 	%f81, %f73, %f77;
	add.f32 	%f82, %f74, %f78;
	add.f32 	%f83, %f75, %f79;
	add.f32 	%f84, %f76, %f80;
	add.s64 	%rd34, %rd1, %rd31;
	st.global.v4.f32 	[%rd34], {%f81, %f82, %f83, %f84};
$L__BB2_14:
	add.s32 	%r17, %r15, %r1;
	shl.b32 	%r77, %r17, 2;
	add.s32 	%r18, %r77, %r2;
	setp.ge.s32 	%p8, %r18, %r66;
	@%p8 bra 	$L__BB2_16;
	mul.wide.s32 	%rd35, %r18, 4;
	add.s64 	%rd36, %rd3, %rd35;
	ld.global.v4.f32 	{%f85, %f86, %f87, %f88}, [%rd36];
	add.s64 	%rd37, %rd2, %rd35;
	ld.global.v4.f32 	{%f89, %f90, %f91, %f92}, [%rd37];
	add.f32 	%f93, %f85, %f89;
	add.f32 	%f94, %f86, %f90;
	add.f32 	%f95, %f87, %f91;
	add.f32 	%f96, %f88, %f92;
	add.s64 	%rd38, %rd1, %rd35;
	st.global.v4.f32 	[%rd38], {%f93, %f94, %f95, %f96};
$L__BB2_16:
	add.s32 	%r19, %r17, %r1;
	shl.b32 	%r78, %r19, 2;
	add.s32 	%r20, %r78, %r2;
	setp.ge.s32 	%p9, %r20, %r66;
	@%p9 bra 	$L__BB2_18;
	mul.wide.s32 	%rd39, %r20, 4;
	add.s64 	%rd40, %rd3, %rd39;
	ld.global.v4.f32 	{%f97, %f98, %f99, %f100}, [%rd40];
	add.s64 	%rd41, %rd2, %rd39;
	ld.global.v4.f32 	{%f101, %f102, %f103, %f104}, [%rd41];
	add.f32 	%f105, %f97, %f101;
	add.f32 	%f106, %f98, %f102;
	add.f32 	%f107, %f99, %f103;
	add.f32 	%f108, %f100, %f104;
	add.s64 	%rd42, %rd1, %rd39;
	st.global.v4.f32 	[%rd42], {%f105, %f106, %f107, %f108};
$L__BB2_18:
	add.s32 	%r21, %r19, %r1;
	shl.b32 	%r79, %r21, 2;
	add.s32 	%r22, %r79, %r2;
	setp.ge.s32 	%p10, %r22, %r66;
	@%p10 bra 	$L__BB2_20;
	mul.wide.s32 	%rd43, %r22, 4;
	add.s64 	%rd44, %rd3, %rd43;
	ld.global.v4.f32 	{%f109, %f110, %f111, %f112}, [%rd44];
	add.s64 	%rd45, %rd2, %rd43;
	ld.global.v4.f32 	{%f113, %f114, %f115, %f116}, [%rd45];
	add.f32 	%f117, %f109, %f113;
	add.f32 	%f118, %f110, %f114;
	add.f32 	%f119, %f111, %f115;
	add.f32 	%f120, %f112, %f116;
	add.s64 	%rd46, %rd1, %rd43;
	st.global.v4.f32 	[%rd46], {%f117, %f118, %f119, %f120};
$L__BB2_20:
	add.s32 	%r23, %r21, %r1;
	shl.b32 	%r80, %r23, 2;
	add.s32 	%r24, %r80, %r2;
	setp.ge.s32 	%p11, %r24, %r66;
	@%p11 bra 	$L__BB2_22;
	mul.wide.s32 	%rd47, %r24, 4;
	add.s64 	%rd48, %rd3, %rd47;
	ld.global.v4.f32 	{%f121, %f122, %f123, %f124}, [%rd48];
	add.s64 	%rd49, %rd2, %rd47;
	ld.global.v4.f32 	{%f125, %f126, %f127, %f128}, [%rd49];
	add.f32 	%f129, %f121, %f125;
	add.f32 	%f130, %f122, %f126;
	add.f32 	%f131, %f123, %f127;
	add.f32 	%f132, %f124, %f128;
	add.s64 	%rd50, %rd1, %rd47;
	st.global.v4.f32 	[%rd50], {%f129, %f130, %f131, %f132};
$L__BB2_22:
	add.s32 	%r25, %r23, %r1;
	shl.b32 	%r81, %r25, 2;
	add.s32 	%r26, %r81, %r2;
	setp.ge.s32 	%p12, %r26, %r66;
	@%p12 bra 	$L__BB2_24;
	mul.wide.s32 	%rd51, %r26, 4;
	add.s64 	%rd52, %rd3, %rd51;
	ld.global.v4.f32 	{%f133, %f134, %f135, %f136}, [%rd52];
	add.s64 	%rd53, %rd2, %rd51;
	ld.global.v4.f32 	{%f137, %f138, %f139, %f140}, [%rd53];
	add.f32 	%f141, %f133, %f137;
	add.f32 	%f142, %f134, %f138;
	add.f32 	%f143, %f135, %f139;
	add.f32 	%f144, %f136, %f140;
	add.s64 	%rd54, %rd1, %rd51;
	st.global.v4.f32 	[%rd54], {%f141, %f142, %f143, %f144};
$L__BB2_24:
	add.s32 	%r27, %r25, %r1;
	shl.b32 	%r82, %r27, 2;
	add.s32 	%r28, %r82, %r2;
	setp.ge.s32 	%p13, %r28, %r66;
	@%p13 bra 	$L__BB2_26;
	mul.wide.s32 	%rd55, %r28, 4;
	add.s64 	%rd56, %rd3, %rd55;
	ld.global.v4.f32 	{%f145, %f146, %f147, %f148}, [%rd56];
	add.s64 	%rd57, %rd2, %rd55;
	ld.global.v4.f32 	{%f149, %f150, %f151, %f152}, [%rd57];
	add.f32 	%f153, %f145, %f149;
	add.f32 	%f154, %f146, %f150;
	add.f32 	%f155, %f147, %f151;
	add.f32 	%f156, %f148, %f152;
	add.s64 	%rd58, %rd1, %rd55;
	st.global.v4.f32 	[%rd58], {%f153, %f154, %f155, %f156};
$L__BB2_26:
	add.s32 	%r29, %r27, %r1;
	shl.b32 	%r83, %r29, 2;
	add.s32 	%r30, %r83, %r2;
	setp.ge.s32 	%p14, %r30, %r66;
	@%p14 bra 	$L__BB2_28;
	mul.wide.s32 	%rd59, %r30, 4;
	add.s64 	%rd60, %rd3, %rd59;
	ld.global.v4.f32 	{%f157, %f158, %f159, %f160}, [%rd60];
	add.s64 	%rd61, %rd2, %rd59;
	ld.global.v4.f32 	{%f161, %f162, %f163, %f164}, [%rd61];
	add.f32 	%f165, %f157, %f161;
	add.f32 	%f166, %f158, %f162;
	add.f32 	%f167, %f159, %f163;
	add.f32 	%f168, %f160, %f164;
	add.s64 	%rd62, %rd1, %rd59;
	st.global.v4.f32 	[%rd62], {%f165, %f166, %f167, %f168};
$L__BB2_28:
	add.s32 	%r31, %r29, %r1;
	shl.b32 	%r84, %r31, 2;
	add.s32 	%r32, %r84, %r2;
	setp.ge.s32 	%p15, %r32, %r66;
	@%p15 bra 	$L__BB2_30;
	mul.wide.s32 	%rd63, %r32, 4;
	add.s64 	%rd64, %rd3, %rd63;
	ld.global.v4.f32 	{%f169, %f170, %f171, %f172}, [%rd64];
	add.s64 	%rd65, %rd2, %rd63;
	ld.global.v4.f32 	{%f173, %f174, %f175, %f176}, [%rd65];
	add.f32 	%f177, %f169, %f173;
	add.f32 	%f178, %f170, %f174;
	add.f32 	%f179, %f171, %f175;
	add.f32 	%f180, %f172, %f176;
	add.s64 	%rd66, %rd1, %rd63;
	st.global.v4.f32 	[%rd66], {%f177, %f178, %f179, %f180};
$L__BB2_30:
	add.s32 	%r33, %r31, %r1;
	shl.b32 	%r85, %r33, 2;
	add.s32 	%r34, %r85, %r2;
	setp.ge.s32 	%p16, %r34, %r66;
	@%p16 bra 	$L__BB2_32;
	mul.wide.s32 	%rd67, %r34, 4;
	add.s64 	%rd68, %rd3, %rd67;
	ld.global.v4.f32 	{%f181, %f182, %f183, %f184}, [%rd68];
	add.s64 	%rd69, %rd2, %rd67;
	ld.global.v4.f32 	{%f185, %f186, %f187, %f188}, [%rd69];
	add.f32 	%f189, %f181, %f185;
	add.f32 	%f190, %f182, %f186;
	add.f32 	%f191, %f183, %f187;
	add.f32 	%f192, %f184, %f188;
	add.s64 	%rd70, %rd1, %rd67;
	st.global.v4.f32 	[%rd70], {%f189, %f190, %f191, %f192};
$L__BB2_32:
	add.s32 	%r35, %r33, %r1;
	shl.b32 	%r86, %r35, 2;
	add.s32 	%r36, %r86, %r2;
	setp.ge.s32 	%p17, %r36, %r66;
	@%p17 bra 	$L__BB2_34;
	mul.wide.s32 	%rd71, %r36, 4;
	add.s64 	%rd72, %rd3, %rd71;
	ld.global.v4.f32 	{%f193, %f194, %f195, %f196}, [%rd72];
	add.s64 	%rd73, %rd2, %rd71;
	ld.global.v4.f32 	{%f197, %f198, %f199, %f200}, [%rd73];
	add.f32 	%f201, %f193, %f197;
	add.f32 	%f202, %f194, %f198;
	add.f32 	%f203, %f195, %f199;
	add.f32 	%f204, %f196, %f200;
	add.s64 	%rd74, %rd1, %rd71;
	st.global.v4.f32 	[%rd74], {%f201, %f202, %f203, %f204};
$L__BB2_34:
	add.s32 	%r37, %r35, %r1;
	shl.b32 	%r87, %r37, 2;
	add.s32 	%r38, %r87, %r2;
	setp.ge.s32 	%p18, %r38, %r66;
	@%p18 bra 	$L__BB2_36;
	mul.wide.s32 	%rd75, %r38, 4;
	add.s64 	%rd76, %rd3, %rd75;
	ld.global.v4.f32 	{%f205, %f206, %f207, %f208}, [%rd76];
	add.s64 	%rd77, %rd2, %rd75;
	ld.global.v4.f32 	{%f209, %f210, %f211, %f212}, [%rd77];
	add.f32 	%f213, %f205, %f209;
	add.f32 	%f214, %f206, %f210;
	add.f32 	%f215, %f207, %f211;
	add.f32 	%f216, %f208, %f212;
	add.s64 	%rd78, %rd1, %rd75;
	st.global.v4.f32 	[%rd78], {%f213, %f214, %f215, %f216};
$L__BB2_36:
	add.s32 	%r39, %r37, %r1;
	shl.b32 	%r88, %r39, 2;
	add.s32 	%r40, %r88, %r2;
	setp.ge.s32 	%p19, %r40, %r66;
	@%p19 bra 	$L__BB2_38;
	mul.wide.s32 	%rd79, %r40, 4;
	add.s64 	%rd80, %rd3, %rd79;
	ld.global.v4.f32 	{%f217, %f218, %f219, %f220}, [%rd80];
	add.s64 	%rd81, %rd2, %rd79;
	ld.global.v4.f32 	{%f221, %f222, %f223, %f224}, [%rd81];
	add.f32 	%f225, %f217, %f221;
	add.f32 	%f226, %f218, %f222;
	add.f32 	%f227, %f219, %f223;
	add.f32 	%f228, %f220, %f224;
	add.s64 	%rd82, %rd1, %rd79;
	st.global.v4.f32 	[%rd82], {%f225, %f226, %f227, %f228};
$L__BB2_38:
	add.s32 	%r41, %r39, %r1;
	shl.b32 	%r89, %r41, 2;
	add.s32 	%r42, %r89, %r2;
	setp.ge.s32 	%p20, %r42, %r66;
	@%p20 bra 	$L__BB2_40;
	mul.wide.s32 	%rd83, %r42, 4;
	add.s64 	%rd84, %rd3, %rd83;
	ld.global.v4.f32 	{%f229, %f230, %f231, %f232}, [%rd84];
	add.s64 	%rd85, %rd2, %rd83;
	ld.global.v4.f32 	{%f233, %f234, %f235, %f236}, [%rd85];
	add.f32 	%f237, %f229, %f233;
	add.f32 	%f238, %f230, %f234;
	add.f32 	%f239, %f231, %f235;
	add.f32 	%f240, %f232, %f236;
	add.s64 	%rd86, %rd1, %rd83;
	st.global.v4.f32 	[%rd86], {%f237, %f238, %f239, %f240};
$L__BB2_40:
	add.s32 	%r43, %r41, %r1;
	shl.b32 	%r90, %r43, 2;
	add.s32 	%r44, %r90, %r2;
	setp.ge.s32 	%p21, %r44, %r66;
	@%p21 bra 	$L__BB2_42;
	mul.wide.s32 	%rd87, %r44, 4;
	add.s64 	%rd88, %rd3, %rd87;
	ld.global.v4.f32 	{%f241, %f242, %f243, %f244}, [%rd88];
	add.s64 	%rd89, %rd2, %rd87;
	ld.global.v4.f32 	{%f245, %f246, %f247, %f248}, [%rd89];
	add.f32 	%f249, %f241, %f245;
	add.f32 	%f250, %f242, %f246;
	add.f32 	%f251, %f243, %f247;
	add.f32 	%f252, %f244, %f248;
	add.s64 	%rd90, %rd1, %rd87;
	st.global.v4.f32 	[%rd90], {%f249, %f250, %f251, %f252};
$L__BB2_42:
	add.s32 	%r45, %r43, %r1;
	shl.b32 	%r91, %r45, 2;
	add.s32 	%r46, %r91, %r2;
	setp.ge.s32 	%p22, %r46, %r66;
	@%p22 bra 	$L__BB2_44;
	mul.wide.s32 	%rd91, %r46, 4;
	add.s64 	%rd92, %rd3, %rd91;
	ld.global.v4.f32 	{%f253, %f254, %f255, %f256}, [%rd92];
	add.s64 	%rd93, %rd2, %rd91;
	ld.global.v4.f32 	{%f257, %f258, %f259, %f260}, [%rd93];
	add.f32 	%f261, %f253, %f257;
	add.f32 	%f262, %f254, %f258;
	add.f32 	%f263, %f255, %f259;
	add.f32 	%f264, %f256, %f260;
	add.s64 	%rd94, %rd1, %rd91;
	st.global.v4.f32 	[%rd94], {%f261, %f262, %f263, %f264};
$L__BB2_44:
	add.s32 	%r47, %r45, %r1;
	shl.b32 	%r92, %r47, 2;
	add.s32 	%r48, %r92, %r2;
	setp.ge.s32 	%p23, %r48, %r66;
	@%p23 bra 	$L__BB2_46;
	mul.wide.s32 	%rd95, %r48, 4;
	add.s64 	%rd96, %rd3, %rd95;
	ld.global.v4.f32 	{%f265, %f266, %f267, %f268}, [%rd96];
	add.s64 	%rd97, %rd2, %rd95;
	ld.global.v4.f32 	{%f269, %f270, %f271, %f272}, [%rd97];
	add.f32 	%f273, %f265, %f269;
	add.f32 	%f274, %f266, %f270;
	add.f32 	%f275, %f267, %f271;
	add.f32 	%f276, %f268, %f272;
	add.s64 	%rd98, %rd1, %rd95;
	st.global.v4.f32 	[%rd98], {%f273, %f274, %f275, %f276};
$L__BB2_46:
	add.s32 	%r49, %r47, %r1;
	shl.b32 	%r93, %r49, 2;
	add.s32 	%r50, %r93, %r2;
	setp.ge.s32 	%p24, %r50, %r66;
	@%p24 bra 	$L__BB2_48;
	mul.wide.s32 	%rd99, %r50, 4;
	add.s64 	%rd100, %rd3, %rd99;
	ld.global.v4.f32 	{%f277, %f278, %f279, %f280}, [%rd100];
	add.s64 	%rd101, %rd2, %rd99;
	ld.global.v4.f32 	{%f281, %f282, %f283, %f284}, [%rd101];
	add.f32 	%f285, %f277, %f281;
	add.f32 	%f286, %f278, %f282;
	add.f32 	%f287, %f279, %f283;
	add.f32 	%f288, %f280, %f284;
	add.s64 	%rd102, %rd1, %rd99;
	st.global.v4.f32 	[%rd102], {%f285, %f286, %f287, %f288};
$L__BB2_48:
	add.s32 	%r51, %r49, %r1;
	shl.b32 	%r94, %r51, 2;
	add.s32 	%r52, %r94, %r2;
	setp.ge.s32 	%p25, %r52, %r66;
	@%p25 bra 	$L__BB2_50;
	mul.wide.s32 	%rd103, %r52, 4;
	add.s64 	%rd104, %rd3, %rd103;
	ld.global.v4.f32 	{%f289, %f290, %f291, %f292}, [%rd104];
	add.s64 	%rd105, %rd2, %rd103;
	ld.global.v4.f32 	{%f293, %f294, %f295, %f296}, [%rd105];
	add.f32 	%f297, %f289, %f293;
	add.f32 	%f298, %f290, %f294;
	add.f32 	%f299, %f291, %f295;
	add.f32 	%f300, %f292, %f296;
	add.s64 	%rd106, %rd1, %rd103;
	st.global.v4.f32 	[%rd106], {%f297, %f298, %f299, %f300};
$L__BB2_50:
	add.s32 	%r53, %r51, %r1;
	shl.b32 	%r95, %r53, 2;
	add.s32 	%r54, %r95, %r2;
	setp.ge.s32 	%p26, %r54, %r66;
	@%p26 bra 	$L__BB2_52;
	mul.wide.s32 	%rd107, %r54, 4;
	add.s64 	%rd108, %rd3, %rd107;
	ld.global.v4.f32 	{%f301, %f302, %f303, %f304}, [%rd108];
	add.s64 	%rd109, %rd2, %rd107;
	ld.global.v4.f32 	{%f305, %f306, %f307, %f308}, [%rd109];
	add.f32 	%f309, %f301, %f305;
	add.f32 	%f310, %f302, %f306;
	add.f32 	%f311, %f303, %f307;
	add.f32 	%f312, %f304, %f308;
	add.s64 	%rd110, %rd1, %rd107;
	st.global.v4.f32 	[%rd110], {%f309, %f310, %f311, %f312};
$L__BB2_52:
	add.s32 	%r55, %r53, %r1;
	shl.b32 	%r96, %r55, 2;
	add.s32 	%r56, %r96, %r2;
	setp.ge.s32 	%p27, %r56, %r66;
	@%p27 bra 	$L__BB2_54;
	mul.wide.s32 	%rd111, %r56, 4;
	add.s64 	%rd112, %rd3, %rd111;
	ld.global.v4.f32 	{%f313, %f314, %f315, %f316}, [%rd112];
	add.s64 	%rd113, %rd2, %rd111;
	ld.global.v4.f32 	{%f317, %f318, %f319, %f320}, [%rd113];
	add.f32 	%f321, %f313, %f317;
	add.f32 	%f322, %f314, %f318;
	add.f32 	%f323, %f315, %f319;
	add.f32 	%f324, %f316, %f320;
	add.s64 	%rd114, %rd1, %rd111;
	st.global.v4.f32 	[%rd114], {%f321, %f322, %f323, %f324};
$L__BB2_54:
	add.s32 	%r57, %r55, %r1;
	shl.b32 	%r97, %r57, 2;
	add.s32 	%r58, %r97, %r2;
	setp.ge.s32 	%p28, %r58, %r66;
	@%p28 bra 	$L__BB2_56;
	mul.wide.s32 	%rd115, %r58, 4;
	add.s64 	%rd116, %rd3, %rd115;
	ld.global.v4.f32 	{%f325, %f326, %f327, %f328}, [%rd116];
	add.s64 	%rd117, %rd2, %rd115;
	ld.global.v4.f32 	{%f329, %f330, %f331, %f332}, [%rd117];
	add.f32 	%f333, %f325, %f329;
	add.f32 	%f334, %f326, %f330;
	add.f32 	%f335, %f327, %f331;
	add.f32 	%f336, %f328, %f332;
	add.s64 	%rd118, %rd1, %rd115;
	st.global.v4.f32 	[%rd118], {%f333, %f334, %f335, %f336};
$L__BB2_56:
	add.s32 	%r59, %r57, %r1;
	shl.b32 	%r98, %r59, 2;
	add.s32 	%r60, %r98, %r2;
	setp.ge.s32 	%p29, %r60, %r66;
	@%p29 bra 	$L__BB2_58;
	mul.wide.s32 	%rd119, %r60, 4;
	add.s64 	%rd120, %rd3, %rd119;
	ld.global.v4.f32 	{%f337, %f338, %f339, %f340}, [%rd120];
	add.s64 	%rd121, %rd2, %rd119;
	ld.global.v4.f32 	{%f341, %f342, %f343, %f344}, [%rd121];
	add.f32 	%f345, %f337, %f341;
	add.f32 	%f346, %f338, %f342;
	add.f32 	%f347, %f339, %f343;
	add.f32 	%f348, %f340, %f344;
	add.s64 	%rd122, %rd1, %rd119;
	st.global.v4.f32 	[%rd122], {%f345, %f346, %f347, %f348};
$L__BB2_58:
	add.s32 	%r61, %r59, %r1;
	shl.b32 	%r99, %r61, 2;
	add.s32 	%r62, %r99, %r2;
	setp.ge.s32 	%p30, %r62, %r66;
	@%p30 bra 	$L__BB2_60;
	mul.wide.s32 	%rd123, %r62, 4;
	add.s64 	%rd124, %rd3, %rd123;
	ld.global.v4.f32 	{%f349, %f350, %f351, %f352}, [%rd124];
	add.s64 	%rd125, %rd2, %rd123;
	ld.global.v4.f32 	{%f353, %f354, %f355, %f356}, [%rd125];
	add.f32 	%f357, %f349, %f353;
	add.f32 	%f358, %f350, %f354;
	add.f32 	%f359, %f351, %f355;
	add.f32 	%f360, %f352, %f356;
	add.s64 	%rd126, %rd1, %rd123;
	st.global.v4.f32 	[%rd126], {%f357, %f358, %f359, %f360};
$L__BB2_60:
	add.s32 	%r63, %r61, %r1;
	shl.b32 	%r100, %r63, 2;
	add.s32 	%r64, %r100, %r2;
	setp.ge.s32 	%p31, %r64, %r66;
	@%p31 bra 	$L__BB2_62;
	mul.wide.s32 	%rd127, %r64, 4;
	add.s64 	%rd128, %rd3, %rd127;
	ld.global.v4.f32 	{%f361, %f362, %f363, %f364}, [%rd128];
	add.s64 	%rd129, %rd2, %rd127;
	ld.global.v4.f32 	{%f365, %f366, %f367, %f368}, [%rd129];
	add.f32 	%f369, %f361, %f365;
	add.f32 	%f370, %f362, %f366;
	add.f32 	%f371, %f363, %f367;
	add.f32 	%f372, %f364, %f368;
	add.s64 	%rd130, %rd1, %rd127;
	st.global.v4.f32 	[%rd130], {%f369, %f370, %f371, %f372};
$L__BB2_62:
	add.s32 	%r101, %r63, %r1;
	shl.b32 	%r102, %r101, 2;
	add.s32 	%r65, %r102, %r2;
	setp.ge.s32 	%p32, %r65, %r66;
	@%p32 bra 	$L__BB2_64;
	mul.wide.s32 	%rd131, %r65, 4;
	add.s64 	%rd132, %rd3, %rd131;
	ld.global.v4.f32 	{%f373, %f374, %f375, %f376}, [%rd132];
	add.s64 	%rd133, %rd2, %rd131;
	ld.global.v4.f32 	{%f377, %f378, %f379, %f380}, [%rd133];
	add.f32 	%f381, %f373, %f377;
	add.f32 	%f382, %f374, %f378;
	add.f32 	%f383, %f375, %f379;
	add.f32 	%f384, %f376, %f380;
	add.s64 	%rd134, %rd1, %rd131;
	st.global.v4.f32 	[%rd134], {%f381, %f382, %f383, %f384};
$L__BB2_64:
	ret;

}


// ===== COMPILED SASS (sm_100) =====

	.target	sm_100

	.elftype	@"ET_EXEC"


//--------------------- .note.nv.tkinfo           --------------------------
	.section	.note.nv.tkinfo,"",@"SHT_NOTE"
	.sectionflags	@"SHF_NOTE_NV_TKINFO"
	.tkinfo
        /*0018*/ 	.word	0x00000002
        /*0030*/ 	.string	""
        /*0030*/ 	.string	"ptxas"
        /*0030*/ 	.string	"Cuda compilation tools, release 13.0, V13.0.88"
        /*0030*/ 	.string	"Build cuda_13.0.r13.0/compiler.36424714_0"
        /*0030*/ 	.string	"-arch sm_100 -m 64 "



//--------------------- .note.nv.cuinfo           --------------------------
	.section	.note.nv.cuinfo,"",@"SHT_NOTE"
	.sectionflags	@"SHF_NOTE_NV_CUINFO"
        /*0018*/ 	.short	0x0002
        /*001a*/ 	.short	0x0064
        /*001c*/ 	.short	0x0082
	.zero		2


//--------------------- .nv.info                  --------------------------
	.section	.nv.info,"",@"SHT_CUDA_INFO"
	.align	4


	//----- nvinfo : EIATTR_REGCOUNT
	.align		4
        /*0000*/ 	.byte	0x04, 0x2f
        /*0002*/ 	.short	(.L_1 - .L_0)
	.align		4
.L_0:
        /*0004*/ 	.word	index@(_Z17vector_add_kernelPfS_S_i)
        /*0008*/ 	.word	0x0000000c


	//----- nvinfo : EIATTR_FRAME_SIZE
	.align		4
.L_1:
        /*000c*/ 	.byte	0x04, 0x11
        /*000e*/ 	.short	(.L_3 - .L_2)
	.align		4
.L_2:
        /*0010*/ 	.word	index@(_Z17vector_add_kernelPfS_S_i)
        /*0014*/ 	.word	0x00000000


	//----- nvinfo : EIATTR_REGCOUNT
	.align		4
.L_3:
        /*0018*/ 	.byte	0x04, 0x2f
        /*001a*/ 	.short	(.L_5 - .L_4)
	.align		4
.L_4:
        /*001c*/ 	.word	index@(_Z24vector_add_kernel_float4PfS_S_i)
        /*0020*/ 	.word	0x00000016


	//----- nvinfo : EIATTR_FRAME_SIZE
	.align		4
.L_5:
        /*0024*/ 	.byte	0x04, 0x11
        /*0026*/ 	.short	(.L_7 - .L_6)
	.align		4
.L_6:
        /*0028*/ 	.word	index@(_Z24vector_add_kernel_float4PfS_S_i)
        /*002c*/ 	.word	0x00000000


	//----- nvinfo : EIATTR_REGCOUNT
	.align		4
.L_7:
        /*0030*/ 	.byte	0x04, 0x2f
        /*0032*/ 	.short	(.L_9 - .L_8)
	.align		4
.L_8:
        /*0034*/ 	.word	index@(_Z31vector_add_kernel_float4_unrollILi32EEvPfS0_S0_i)
        /*0038*/ 	.word	0x00000016


	//----- nvinfo : EIATTR_FRAME_SIZE
	.align		4
.L_9:
        /*003c*/ 	.byte	0x04, 0x11
        /*003e*/ 	.short	(.L_11 - .L_10)
	.align		4
.L_10:
        /*0040*/ 	.word	index@(_Z31vector_add_kernel_float4_unrollILi32EEvPfS0_S0_i)
        /*0044*/ 	.word	0x00000000


	//----- nvinfo : EIATTR_MIN_STACK_SIZE
	.align		4
.L_11:
        /*0048*/ 	.byte	0x04, 0x12
        /*004a*/ 	.short	(.L_13 - .L_12)
	.align		4
.L_12:
        /*004c*/ 	.word	index@(_Z31vector_add_kernel_float4_unrollILi32EEvPfS0_S0_i)
        /*0050*/ 	.word	0x00000000


	//----- nvinfo : EIATTR_MIN_STACK_SIZE
	.align		4
.L_13:
        /*0054*/ 	.byte	0x04, 0x12
        /*0056*/ 	.short	(.L_15 - .L_14)
	.align		4
.L_14:
        /*0058*/ 	.word	index@(_Z24vector_add_kernel_float4PfS_S_i)
        /*005c*/ 	.word	0x00000000


	//----- nvinfo : EIATTR_MIN_STACK_SIZE
	.align		4
.L_15:
        /*0060*/ 	.byte	0x04, 0x12
        /*0062*/ 	.short	(.L_17 - .L_16)
	.align		4
.L_16:
        /*0064*/ 	.word	index@(_Z17vector_add_kernelPfS_S_i)
        /*0068*/ 	.word	0x00000000
.L_17:


//--------------------- .nv.compat                --------------------------
	.section	.nv.compat,"",@"SHT_CUDA_COMPAT_INFO"
	.align	4
        /*0000*/ 	.byte	0x02, 0x09, 0x00, 0x00, 0x02, 0x02, 0x01, 0x00, 0x02, 0x05, 0x05, 0x00, 0x03, 0x07, 0x01, 0x01
        /*0010*/ 	.byte	0x02, 0x03, 0x00, 0x00, 0x02, 0x06, 0x01, 0x00, 0x04, 0x0b, 0x08, 0x00, 0x09, 0x00, 0x00, 0x00
        /*0020*/ 	.byte	0x00, 0x00, 0x00, 0x00


//--------------------- .nv.info._Z31vector_add_kernel_float4_unrollILi32EEvPfS0_S0_i --------------------------
	.section	.nv.info._Z31vector_add_kernel_float4_unrollILi32EEvPfS0_S0_i,"",@"SHT_CUDA_INFO"
	.sectionflags	@""
	.align	4


	//----- nvinfo : EIATTR_CUDA_API_VERSION
	.align		4
        /*0000*/ 	.byte	0x04, 0x37
        /*0002*/ 	.short	(.L_19 - .L_18)
.L_18:
        /*0004*/ 	.word	0x00000082


	//----- nvinfo : EIATTR_KPARAM_INFO
	.align		4
.L_19:
        /*0008*/ 	.byte	0x04, 0x17
        /*000a*/ 	.short	(.L_21 - .L_20)
.L_20:
        /*000c*/ 	.word	0x00000000
        /*0010*/ 	.short	0x0003
        /*0012*/ 	.short	0x0018
        /*0014*/ 	.byte	0x00, 0xf0, 0x11, 0x00


	//----- nvinfo : EIATTR_KPARAM_INFO
	.align		4
.L_21:
        /*0018*/ 	.byte	0x04, 0x17
        /*001a*/ 	.short	(.L_23 - .L_22)
.L_22:
        /*001c*/ 	.word	0x00000000
        /*0020*/ 	.short	0x0002
        /*0022*/ 	.short	0x0010
        /*0024*/ 	.byte	0x00, 0xf5, 0x21, 0x00


	//----- nvinfo : EIATTR_KPARAM_INFO
	.align		4
.L_23:
        /*0028*/ 	.byte	0x04, 0x17
        /*002a*/ 	.short	(.L_25 - .L_24)
.L_24:
        /*002c*/ 	.word	0x00000000
        /*0030*/ 	.short	0x0001
        /*0032*/ 	.short	0x0008
        /*0034*/ 	.byte	0x00, 0xf5, 0x21, 0x00


	//----- nvinfo : EIATTR_KPARAM_INFO
	.align		4
.L_25:
        /*0038*/ 	.byte	0x04, 0x17
        /*003a*/ 	.short	(.L_27 - .L_26)
.L_26:
        /*003c*/ 	.word	0x00000000
        /*0040*/ 	.short	0x0000
        /*0042*/ 	.short	0x0000
        /*0044*/ 	.byte	0x00, 0xf5, 0x21, 0x00


	//----- nvinfo : EIATTR_SPARSE_MMA_MASK
	.align		4
.L_27:
        /*0048*/ 	.byte	0x03, 0x50
        /*004a*/ 	.short	0x0000


	//----- nvinfo : EIATTR_MAXREG_COUNT
	.align		4
        /*004c*/ 	.byte	0x03, 0x1b
        /*004e*/ 	.short	0x00ff


	//----- nvinfo : EIATTR_MERCURY_ISA_VERSION
	.align		4
        /*0050*/ 	.byte	0x03, 0x5f
        /*0052*/ 	.short	0x0101


	//----- nvinfo : EIATTR_VRC_CTA_INIT_COUNT
	.align		4
        /*0054*/ 	.byte	0x02, 0x4a
	.zero		1
	.zero		1


	//----- nvinfo : EIATTR_EXIT_INSTR_OFFSETS
	.align		4
        /*0058*/ 	.byte	0x04, 0x1c
        /*005a*/ 	.short	(.L_29 - .L_28)


	//   ....[0]....
.L_28:
        /*005c*/ 	.word	0x00001fd0


	//   ....[1]....
        /*0060*/ 	.word	0x000020b0


	//----- nvinfo : EIATTR_CRS_STACK_SIZE
	.align		4
.L_29:
        /*0064*/ 	.byte	0x04, 0x1e
        /*0066*/ 	.short	(.L_31 - .L_30)
.L_30:
        /*0068*/ 	.word	0x00000000


	//----- nvinfo : EIATTR_CBANK_PARAM_SIZE
	.align		4
.L_31:
        /*006c*/ 	.byte	0x03, 0x19
        /*006e*/ 	.short	0x001c


	//----- nvinfo : EIATTR_PARAM_CBANK
	.align		4
        /*0070*/ 	.byte	0x04, 0x0a
        /*0072*/ 	.short	(.L_33 - .L_32)
	.align		4
.L_32:
        /*0074*/ 	.word	index@(.nv.constant0._Z31vector_add_kernel_float4_unrollILi32EEvPfS0_S0_i)
        /*0078*/ 	.short	0x0380
        /*007a*/ 	.short	0x001c


	//----- nvinfo : EIATTR_SW_WAR
	.align		4
.L_33:
        /*007c*/ 	.byte	0x04, 0x36
        /*007e*/ 	.short	(.L_35 - .L_34)
.L_34:
        /*0080*/ 	.word	0x00000008
.L_35:


//--------------------- .nv.info._Z24vector_add_kernel_float4PfS_S_i --------------------------
	.section	.nv.info._Z24vector_add_kernel_float4PfS_S_i,"",@"SHT_CUDA_INFO"
	.sectionflags	@""
	.align	4


	//----- nvinfo : EIATTR_CUDA_API_VERSION
	.align		4
        /*0000*/ 	.byte	0x04, 0x37
        /*0002*/ 	.short	(.L_37 - .L_36)
.L_36:
        /*0004*/ 	.word	0x00000082


	//----- nvinfo : EIATTR_KPARAM_INFO
	.align		4
.L_37:
        /*0008*/ 	.byte	0x04, 0x17
        /*000a*/ 	.short	(.L_39 - .L_38)
.L_38:
        /*000c*/ 	.word	0x00000000
        /*0010*/ 	.short	0x0003
        /*0012*/ 	.short	0x0018
        /*0014*/ 	.byte	0x00, 0xf0, 0x11, 0x00


	//----- nvinfo : EIATTR_KPARAM_INFO
	.align		4
.L_39:
        /*0018*/ 	.byte	0x04, 0x17
        /*001a*/ 	.short	(.L_41 - .L_40)
.L_40:
        /*001c*/ 	.word	0x00000000
        /*0020*/ 	.short	0x0002
        /*0022*/ 	.short	0x0010
        /*0024*/ 	.byte	0x00, 0xf5, 0x21, 0x00


	//----- nvinfo : EIATTR_KPARAM_INFO
	.align		4
.L_41:
        /*0028*/ 	.byte	0x04, 0x17
        /*002a*/ 	.short	(.L_43 - .L_42)
.L_42:
        /*002c*/ 	.word	0x00000000
        /*0030*/ 	.short	0x0001
        /*0032*/ 	.short	0x0008
        /*0034*/ 	.byte	0x00, 0xf5, 0x21, 0x00


	//----- nvinfo : EIATTR_KPARAM_INFO
	.align		4
.L_43:
        /*0038*/ 	.byte	0x04, 0x17
        /*003a*/ 	.short	(.L_45 - .L_44)
.L_44:
        /*003c*/ 	.word	0x00000000
        /*0040*/ 	.short	0x0000
        /*0042*/ 	.short	0x0000
        /*0044*/ 	.byte	0x00, 0xf5, 0x21, 0x00


	//----- nvinfo : EIATTR_SPARSE_MMA_MASK
	.align		4
.L_45:
        /*0048*/ 	.byte	0x03, 0x50
        /*004a*/ 	.short	0x0000


	//----- nvinfo : EIATTR_MAXREG_COUNT
	.align		4
        /*004c*/ 	.byte	0x03, 0x1b
        /*004e*/ 	.short	0x00ff


	//----- nvinfo : EIATTR_MERCURY_ISA_VERSION
	.align		4
        /*0050*/ 	.byte	0x03, 0x5f
        /*0052*/ 	.short	0x0101


	//----- nvinfo : EIATTR_VRC_CTA_INIT_COUNT
	.align		4
        /*0054*/ 	.byte	0x02, 0x4a
	.zero		1
	.zero		1


	//----- nvinfo : EIATTR_EXIT_INSTR_OFFSETS
	.align		4
        /*0058*/ 	.byte	0x04, 0x1c
        /*005a*/ 	.short	(.L_47 - .L_46)


	//   ....[0]....
.L_46:
        /*005c*/ 	.word	0x00000080


	//   ....[1]....
        /*0060*/ 	.word	0x00000170


	//----- nvinfo : EIATTR_CBANK_PARAM_SIZE
	.align		4
.L_47:
        /*0064*/ 	.byte	0x03, 0x19
        /*0066*/ 	.short	0x001c


	//----- nvinfo : EIATTR_PARAM_CBANK
	.align		4
        /*0068*/ 	.byte	0x04, 0x0a
        /*006a*/ 	.short	(.L_49 - .L_48)
	.align		4
.L_48:
        /*006c*/ 	.word	index@(.nv.constant0._Z24vector_add_kernel_float4PfS_S_i)
        /*0070*/ 	.short	0x0380
        /*0072*/ 	.short	0x001c


	//----- nvinfo : EIATTR_SW_WAR
	.align		4
.L_49:
        /*0074*/ 	.byte	0x04, 0x36
        /*0076*/ 	.short	(.L_51 - .L_50)
.L_50:
        /*0078*/ 	.word	0x00000008
.L_51:


//--------------------- .nv.info._Z17vector_add_kernelPfS_S_i --------------------------
	.section	.nv.info._Z17vector_add_kernelPfS_S_i,"",@"SHT_CUDA_INFO"
	.sectionflags	@""
	.align	4


	//----- nvinfo : EIATTR_CUDA_API_VERSION
	.align		4
        /*0000*/ 	.byte	0x04, 0x37
        /*0002*/ 	.short	(.L_53 - .L_52)
.L_52:
        /*0004*/ 	.word	0x00000082


	//----- nvinfo : EIATTR_KPARAM_INFO
	.align		4
.L_53:
        /*0008*/ 	.byte	0x04, 0x17
        /*000a*/ 	.short	(.L_55 - .L_54)
.L_54:
        /*000c*/ 	.word	0x00000000
        /*0010*/ 	.short	0x0003
        /*0012*/ 	.short	0x0018
        /*0014*/ 	.byte	0x00, 0xf0, 0x11, 0x00


	//----- nvinfo : EIATTR_KPARAM_INFO
	.align		4
.L_55:
        /*0018*/ 	.byte	0x04, 0x17
        /*001a*/ 	.short	(.L_57 - .L_56)
.L_56:
        /*001c*/ 	.word	0x00000000
        /*0020*/ 	.short	0x0002
        /*0022*/ 	.short	0x0010
        /*0024*/ 	.byte	0x00, 0xf5, 0x21, 0x00


	//----- nvinfo : EIATTR_KPARAM_INFO
	.align		4
.L_57:
        /*0028*/ 	.byte	0x04, 0x17
        /*002a*/ 	.short	(.L_59 - .L_58)
.L_58:
        /*002c*/ 	.word	0x00000000
        /*0030*/ 	.short	0x0001
        /*0032*/ 	.short	0x0008
        /*0034*/ 	.byte	0x00, 0xf5, 0x21, 0x00


	//----- nvinfo : EIATTR_KPARAM_INFO
	.align		4
.L_59:
        /*0038*/ 	.byte	0x04, 0x17
        /*003a*/ 	.short	(.L_61 - .L_60)
.L_60:
        /*003c*/ 	.word	0x00000000
        /*0040*/ 	.short	0x0000
        /*0042*/ 	.short	0x0000
        /*0044*/ 	.byte	0x00, 0xf5, 0x21, 0x00


	//----- nvinfo : EIATTR_SPARSE_MMA_MASK
	.align		4
.L_61:
        /*0048*/ 	.byte	0x03, 0x50
        /*004a*/ 	.short	0x0000


	//----- nvinfo : EIATTR_MAXREG_COUNT
	.align		4
        /*004c*/ 	.byte	0x03, 0x1b
        /*004e*/ 	.short	0x00ff


	//----- nvinfo : EIATTR_MERCURY_ISA_VERSION
	.align		4
        /*0050*/ 	.byte	0x03, 0x5f
        /*0052*/ 	.short	0x0101


	//----- nvinfo : EIATTR_VRC_CTA_INIT_COUNT
	.align		4
        /*0054*/ 	.byte	0x02, 0x4a
	.zero		1
	.zero		1


	//----- nvinfo : EIATTR_EXIT_INSTR_OFFSETS
	.align		4
        /*0058*/ 	.byte	0x04, 0x1c
        /*005a*/ 	.short	(.L_63 - .L_62)


	//   ....[0]....
.L_62:
        /*005c*/ 	.word	0x00000070


	//   ....[1]....
        /*0060*/ 	.word	0x00000130


	//----- nvinfo : EIATTR_CBANK_PARAM_SIZE
	.align		4
.L_63:
        /*0064*/ 	.byte	0x03, 0x19
        /*0066*/ 	.short	0x001c


	//----- nvinfo : EIATTR_PARAM_CBANK
	.align		4
        /*0068*/ 	.byte	0x04, 0x0a
        /*006a*/ 	.short	(.L_65 - .L_64)
	.align		4
.L_64:
        /*006c*/ 	.word	index@(.nv.constant0._Z17vector_add_kernelPfS_S_i)
        /*0070*/ 	.short	0x0380
        /*0072*/ 	.short	0x001c


	//----- nvinfo : EIATTR_SW_WAR
	.align		4
.L_65:
        /*0074*/ 	.byte	0x04, 0x36
        /*0076*/ 	.short	(.L_67 - .L_66)
.L_66:
        /*0078*/ 	.word	0x00000008
.L_67:


//--------------------- .nv.callgraph             --------------------------
	.section	.nv.callgraph,"",@"SHT_CUDA_CALLGRAPH"
	.align	4
	.sectionentsize	8
	.align		4
        /*0000*/ 	.word	0x00000000
	.align		4
        /*0004*/ 	.word	0xffffffff
	.align		4
        /*0008*/ 	.word	0x00000000
	.align		4
        /*000c*/ 	.word	0xfffffffe
	.align		4
        /*0010*/ 	.word	0x00000000
	.align		4
        /*0014*/ 	.word	0xfffffffd
	.align		4
        /*0018*/ 	.word	0x00000000
	.align		4
        /*001c*/ 	.word	0xfffffffc


//--------------------- .text._Z31vector_add_kernel_float4_unrollILi32EEvPfS0_S0_i --------------------------
	.section	.text._Z31vector_add_kernel_float4_unrollILi32EEvPfS0_S0_i,"ax",@progbits
	.align	128
        .global         _Z31vector_add_kernel_float4_unrollILi32EEvPfS0_S0_i
        .type           _Z31vector_add_kernel_float4_unrollILi32EEvPfS0_S0_i,@function
        .size           _Z31vector_add_kernel_float4_unrollILi32EEvPfS0_S0_i,(.L_x_5 - _Z31vector_add_kernel_float4_unrollILi32EEvPfS0_S0_i)
        .other          _Z31vector_add_kernel_float4_unrollILi32EEvPfS0_S0_i,@"STO_CUDA_ENTRY STV_DEFAULT"
_Z31vector_add_kernel_float4_unrollILi32EEvPfS0_S0_i:
.text._Z31vector_add_kernel_float4_unrollILi32EEvPfS0_S0_i:
[----:B------:R-:W-:Y:S01]  /*0000*/  LDC R1, c[0x0][0x37c] ;  /* 0x0000df00ff017b82 */ /* 0x000fe20000000800 */
[----:B------:R-:W0:Y:S07]  /*0010*/  S2R R0, SR_TID.X ;  /* 0x0000000000007919 */ /* 0x000e2e0000002100 */
[----:B------:R-:W1:Y:S01]  /*0020*/  S2UR UR4, SR_CTAID.X ;  /* 0x00000000000479c3 */ /* 0x000e620000002500 */
[----:B------:R-:W2:Y:S07]  /*0030*/  LDCU UR6, c[0x0][0x398] ;  /* 0x00007300ff0677ac */ /* 0x000eae0008000800 */
[----:B------:R-:W1:Y:S08]  /*0040*/  LDC R2, c[0x0][0x360] ;  /* 0x0000d800ff027b82 */ /* 0x000e700000000800 */
[----:B------:R-:W3:Y:S08]  /*0050*/  LDC.64 R8, c[0x0][0x380] ;  /* 0x0000e000ff087b82 */ /* 0x000ef00000000a00 */
[----:B------:R-:W4:Y:S01]  /*0060*/  LDC.64 R4, c[0x0][0x388] ;  /* 0x0000e200ff047b82 */ /* 0x000f220000000a00 */
[----:B0-----:R-:W-:Y:S01]  /*0070*/  SHF.L.U32 R0, R0, 0x4, RZ ;  /* 0x0000000400007819 */ /* 0x001fe200000006ff */
[----:B-1----:R-:W-:Y:S01]  /*0080*/  IMAD R12, R2, UR4, RZ ;  /* 0x00000004020c7c24 */ /* 0x002fe2000f8e02ff */
[----:B------:R-:W0:Y:S05]  /*0090*/  LDCU.64 UR4, c[0x0][0x358] ;  /* 0x00006b00ff0477ac */ /* 0x000e2a0008000a00 */
[----:B------:R-:W1:Y:S01]  /*00a0*/  LDC.64 R16, c[0x0][0x380] ;  /* 0x0000e000ff107b82 */ /* 0x000e620000000a00 */
[----:B------:R-:W-:-:S04]  /*00b0*/  LEA R13, R12, R0, 0x9 ;  /* 0x000000000c0d7211 */ /* 0x000fc800078e48ff */
[----:B--2---:R-:W-:-:S03]  /*00c0*/  ISETP.GE.AND P0, PT, R13, UR6, PT ;  /* 0x000000060d007c0c */ /* 0x004fc6000bf06270 */
[----:B------:R-:W2:Y:S10]  /*00d0*/  LDC.64 R14, c[0x0][0x388] ;  /* 0x0000e200ff0e7b82 */ /* 0x000eb40000000a00 */
[C---:B---3--:R-:W-:Y:S01]  /*00e0*/  @!P0 IMAD.WIDE R8, R13.reuse, 0x4, R8 ;  /* 0x000000040d088825 */ /* 0x048fe200078e0208 */
[----:B------:R-:W3:Y:S03]  /*00f0*/  @!P0 LDC.64 R18, c[0x0][0x390] ;  /* 0x0000e400ff128b82 */ /* 0x000ee60000000a00 */
[----:B----4-:R-:W-:-:S02]  /*0100*/  @!P0 IMAD.WIDE R4, R13, 0x4, R4 ;  /* 0x000000040d048825 */ /* 0x010fc400078e0204 */
[----:B0-----:R-:W4:Y:S04]  /*0110*/  @!P0 LDG.E.128 R8, desc[UR4][R8.64] ;  /* 0x0000000408088981 */ /* 0x001f28000c1e1d00 */
[----:B------:R-:W4:Y:S01]  /*0120*/  @!P0 LDG.E.128 R4, desc[UR4][R4.64] ;  /* 0x0000000404048981 */ /* 0x000f22000c1e1d00 */
[----:B------:R-:W-:-:S04]  /*0130*/  LEA R12, R12, R2, 0x7 ;  /* 0x000000020c0c7211 */ /* 0x000fc800078e38ff */
[----:B------:R-:W-:-:S04]  /*0140*/  LEA R3, R12, R0, 0x2 ;  /* 0x000000000c037211 */ /* 0x000fc800078e10ff */
[----:B------:R-:W-:Y:S01]  /*0150*/  ISETP.GE.AND P1, PT, R3, UR6, PT ;  /* 0x0000000603007c0c */ /* 0x000fe2000bf26270 */
[----:B---3--:R-:W-:-:S12]  /*0160*/  @!P0 IMAD.WIDE R18, R13, 0x4, R18 ;  /* 0x000000040d128825 */ /* 0x008fd800078e0212 */
[----:B--2---:R-:W-:-:S04]  /*0170*/  @!P1 IMAD.WIDE R14, R3, 0x4, R14 ;  /* 0x00000004030e9825 */ /* 0x004fc800078e020e */
[----:B----4-:R-:W-:Y:S01]  /*0180*/  @!P0 FADD R4, R8, R4 ;  /* 0x0000000408048221 */ /* 0x010fe20000000000 */
[----:B------:R-:W-:Y:S01]  /*0190*/  @!P0 FADD R5, R9, R5 ;  /* 0x0000000509058221 */ /* 0x000fe20000000000 */
[----:B------:R-:W-:Y:S01]  /*01a0*/  @!P0 FADD R6, R10, R6 ;  /* 0x000000060a068221 */ /* 0x000fe20000000000 */
[----:B------:R-:W-:Y:S01]  /*01b0*/  @!P0 FADD R7, R11, R7 ;  /* 0x000000070b078221 */ /* 0x000fe20000000000 */
[----:B-1----:R-:W-:Y:S02]  /*01c0*/  @!P1 IMAD.WIDE R8, R3, 0x4, R16 ;  /* 0x0000000403089825 */ /* 0x002fe400078e0210 */
[----:B------:R-:W0:Y:S02]  /*01d0*/  LDC.64 R16, c[0x0][0x380] ;  /* 0x0000e000ff107b82 */ /* 0x000e240000000a00 */
[----:B------:R1:W-:Y:S04]  /*01e0*/  @!P0 STG.E.128 desc[UR4][R18.64], R4 ;  /* 0x0000000412008986 */ /* 0x0003e8000c101d04 */
[----:B------:R-:W2:Y:S04]  /*01f0*/  @!P1 LDG.E.128 R8, desc[UR4][R8.64] ;  /* 0x0000000408089981 */ /* 0x000ea8000c1e1d00 */
[----:B-1----:R1:W2:Y:S01]  /*0200*/  @!P1 LDG.E.128 R4, desc[UR4][R14.64] ;  /* 0x000000040e049981 */ /* 0x0022a2000c1e1d00 */
[----:B------:R-:W3:Y:S01]  /*0210*/  LDC.64 R18, c[0x0][0x388] ;  /* 0x0000e200ff127b82 */ /* 0x000ee20000000a00 */
[----:B------:R-:W-:-:S04]  /*0220*/  IADD3 R12, PT, PT, R12, R2, RZ ;  /* 0x000000020c0c7210 */ /* 0x000fc80007ffe0ff */
[----:B------:R-:W-:-:S03]  /*0230*/  LEA R13, R12, R0, 0x2 ;  /* 0x000000000c0d7211 */ /* 0x000fc600078e10ff */
[----:B-1----:R-:W1:Y:S01]  /*0240*/  @!P1 LDC.64 R14, c[0x0][0x390] ;  /* 0x0000e400ff0e9b82 */ /* 0x002e620000000a00 */
[----:B------:R-:W-:-:S13]  /*0250*/  ISETP.GE.AND P0, PT, R13, UR6, PT ;  /* 0x000000060d007c0c */ /* 0x000fda000bf06270 */
[----:B---3--:R-:W-:-:S04]  /*0260*/  @!P0 IMAD.WIDE R18, R13, 0x4, R18 ;  /* 0x000000040d128825 */ /* 0x008fc800078e0212 */
[----:B-1----:R-:W-:-:S04]  /*0270*/  @!P1 IMAD.WIDE R14, R3, 0x4, R14 ;  /* 0x00000004030e9825 */ /* 0x002fc800078e020e */
[----:B--2---:R-:W-:Y:S01]  /*0280*/  @!P1 FADD R4, R8, R4 ;  /* 0x0000000408049221 */ /* 0x004fe20000000000 */
[----:B------:R-:W-:Y:S01]  /*0290*/  @!P1 FADD R5, R9, R5 ;  /* 0x0000000509059221 */ /* 0x000fe20000000000 */
[----:B------:R-:W-:Y:S01]  /*02a0*/  @!P1 FADD R6, R10, R6 ;  /* 0x000000060a069221 */ /* 0x000fe20000000000 */
[----:B------:R-:W-:Y:S01]  /*02b0*/  @!P1 FADD R7, R11, R7 ;  /* 0x000000070b079221 */ /* 0x000fe20000000000 */
[----:B0-----:R-:W-:Y:S02]  /*02c0*/  @!P0 IMAD.WIDE R8, R13, 0x4, R16 ;  /* 0x000000040d088825 */ /* 0x001fe400078e0210 */
[----:B------:R-:W0:Y:S02]  /*02d0*/  LDC.64 R16, c[0x0][0x380] ;  /* 0x0000e000ff107b82 */ /* 0x000e240000000a00 */
[----:B------:R1:W-:Y:S04]  /*02e0*/  @!P1 STG.E.128 desc[UR4][R14.64], R4 ;  /* 0x000000040e009986 */ /* 0x0003e8000c101d04 */
[----:B------:R-:W2:Y:S04]  /*02f0*/  @!P0 LDG.E.128 R8, desc[UR4][R8.64] ;  /* 0x0000000408088981 */ /* 0x000ea8000c1e1d00 */
[----:B-1----:R1:W2:Y:S01]  /*0300*/  @!P0 LDG.E.128 R4, desc[UR4][R18.64] ;  /* 0x0000000412048981 */ /* 0x0022a2000c1e1d00 */
[----:B------:R-:W3:Y:S01]  /*0310*/  @!P0 LDC.64 R14, c[0x0][0x390] ;  /* 0x0000e400ff0e8b82 */ /* 0x000ee20000000a00 */
[----:B------:R-:W-:-:S04]  /*0320*/  IADD3 R12, PT, PT, R12, R2, RZ ;  /* 0x000000020c0c7210 */ /* 0x000fc80007ffe0ff */
[----:B------:R-:W-:-:S03]  /*0330*/  LEA R3, R12, R0, 0x2 ;  /* 0x000000000c037211 */ /* 0x000fc600078e10ff */
[----:B-1----:R-:W1:Y:S01]  /*0340*/  LDC.64 R18, c[0x0][0x388] ;  /* 0x0000e200ff127b82 */ /* 0x002e620000000a00 */
[----:B------:R-:W-:Y:S01]  /*0350*/  ISETP.GE.AND P1, PT, R3, UR6, PT ;  /* 0x0000000603007c0c */ /* 0x000fe2000bf26270 */
[----:B---3--:R-:W-:-:S12]  /*0360*/  @!P0 IMAD.WIDE R14, R13, 0x4, R14 ;  /* 0x000000040d0e8825 */ /* 0x008fd800078e020e */
        /* <DEDUP_REMOVED lines=207> */
[----:B0-----:R-:W-:-:S04]  /*1060*/  @!P0 IMAD.WIDE R16, R13, 0x4, R16 ;  /* 0x000000040d108825 */ /* 0x001fc800078e0210 */
[----:B-1----:R-:W-:-:S04]  /*1070*/  @!P1 IMAD.WIDE R18, R3, 0x4, R18 ;  /* 0x0000000403129825 */ /* 0x002fc800078e0212 */
[----:B--2---:R-:W-:Y:S01]  /*1080*/  @!P1 FADD R4, R8, R4 ;  /* 0x0000000408049221 */ /* 0x004fe20000000000 */
[----:B------:R-:W-:Y:S01]  /*1090*/  @!P1 FADD R5, R9, R5 ;  /* 0x0000000509059221 */ /* 0x000fe20000000000 */
[----:B------:R-:W-:Y:S01]  /*10a0*/  @!P1 FADD R6, R10, R6 ;  /* 0x000000060a069221 */ /* 0x000fe20000000000 */
[----:B------:R-:W-:Y:S01]  /*10b0*/  @!P1 FADD R7, R11, R7 ;  /* 0x000000070b079221 */ /* 0x000fe20000000000 */
[----:B---3--:R-:W-:Y:S02]  /*10c0*/  @!P0 IMAD.WIDE R8, R13, 0x4, R14 ;  /* 0x000000040d088825 */ /* 0x008fe400078e020e */
        /* <DEDUP_REMOVED lines=200> */
[----:B------:R-:W-:-:S13]  /*1d50*/  ISETP.GE.AND P0, PT, R3, UR6, PT ;  /* 0x0000000603007c0c */ /* 0x000fda000bf06270 */
[----:B0-----:R-:W-:-:S04]  /*1d60*/  @!P0 IMAD.WIDE R14, R3, 0x4, R14 ;  /* 0x00000004030e8825 */ /* 0x001fc800078e020e */
[----:B---3--:R-:W-:-:S04]  /*1d70*/  @!P2 IMAD.WIDE R18, R13, 0x4, R18 ;  /* 0x000000040d12a825 */ /* 0x008fc800078e0212 */
[----:B--2---:R-:W-:Y:S01]  /*1d80*/  @!P2 FADD R4, R8, R4 ;  /* 0x000000040804a221 */ /* 0x004fe20000000000 */
[----:B------:R-:W-:Y:S01]  /*1d90*/  @!P2 FADD R5, R9, R5 ;  /* 0x000000050905a221 */ /* 0x000fe20000000000 */
[----:B------:R-:W-:Y:S01]  /*1da0*/  @!P2 FADD R6, R10, R6 ;  /* 0x000000060a06a221 */ /* 0x000fe20000000000 */
[----:B------:R-:W-:Y:S01]  /*1db0*/  @!P2 FADD R7, R11, R7 ;  /* 0x000000070b07a221 */ /* 0x000fe20000000000 */
[----:B-1----:R-:W-:-:S04]  /*1dc0*/  @!P0 IMAD.WIDE R8, R3, 0x4, R16 ;  /* 0x0000000403088825 */ /* 0x002fc800078e0210 */
[----:B------:R0:W-:Y:S04]  /*1dd0*/  @!P2 STG.E.128 desc[UR4][R18.64], R4 ;  /* 0x000000041200a986 */ /* 0x0001e8000c101d04 */
[----:B------:R-:W2:Y:S04]  /*1de0*/  @!P0 LDG.E.128 R8, desc[UR4][R8.64] ;  /* 0x0000000408088981 */ /* 0x000ea8000c1e1d00 */
[----:B0-----:R0:W2:Y:S02]  /*1df0*/  @!P0 LDG.E.128 R4, desc[UR4][R14.64] ;  /* 0x000000040e048981 */ /* 0x0010a4000c1e1d00 */
[----:B0-----:R-:W0:Y:S01]  /*1e00*/  @!P0 LDC.64 R14, c[0x0][0x390] ;  /* 0x0000e400ff0e8b82 */ /* 0x001e220000000a00 */
[----:B------:R-:W-:-:S04]  /*1e10*/  IADD3 R12, PT, PT, R12, R2, RZ ;  /* 0x000000020c0c7210 */ /* 0x000fc80007ffe0ff */
[C---:B------:R-:W-:Y:S02]  /*1e20*/  IADD3 R13, PT, PT, R12.reuse, R2, RZ ;  /* 0x000000020c0d7210 */ /* 0x040fe40007ffe0ff */
[----:B------:R-:W-:-:S04]  /*1e30*/  LEA R2, R12, R0, 0x2 ;  /* 0x000000000c027211 */ /* 0x000fc800078e10ff */
[----:B------:R-:W-:Y:S01]  /*1e40*/  ISETP.GE.AND P1, PT, R2, UR6, PT ;  /* 0x0000000602007c0c */ /* 0x000fe2000bf26270 */
[----:B0-----:R-:W-:Y:S01]  /*1e50*/  @!P0 IMAD.WIDE R14, R3, 0x4, R14 ;  /* 0x00000004030e8825 */ /* 0x001fe200078e020e */
[----:B------:R-:W-:Y:S01]  /*1e60*/  LEA R0, R13, R0, 0x2 ;  /* 0x000000000d007211 */ /* 0x000fe200078e10ff */
[----:B------:R-:W-:Y:S03]  /*1e70*/  BSSY.RECONVERGENT B0, `(.L_x_0) ;  /* 0x0000015000007945 */ /* 0x000fe60003800200 */
[----:B------:R-:W-:Y:S01]  /*1e80*/  ISETP.GE.AND P2, PT, R0, UR6, PT ;  /* 0x0000000600007c0c */ /* 0x000fe2000bf46270 */
[----:B--2---:R-:W-:Y:S01]  /*1e90*/  @!P0 FADD R4, R4, R8 ;  /* 0x0000000804048221 */ /* 0x004fe20000000000 */
[----:B------:R-:W-:Y:S01]  /*1ea0*/  @!P0 FADD R5, R5, R9 ;  /* 0x0000000905058221 */ /* 0x000fe20000000000 */
[----:B------:R-:W-:Y:S01]  /*1eb0*/  @!P0 FADD R6, R6, R10 ;  /* 0x0000000a06068221 */ /* 0x000fe20000000000 */
[----:B------:R-:W-:-:S05]  /*1ec0*/  @!P0 FADD R7, R7, R11 ;  /* 0x0000000b07078221 */ /* 0x000fca0000000000 */
[----:B------:R0:W-:Y:S01]  /*1ed0*/  @!P0 STG.E.128 desc[UR4][R14.64], R4 ;  /* 0x000000040e008986 */ /* 0x0001e2000c101d04 */
[----:B------:R-:W-:Y:S05]  /*1ee0*/  @P1 BRA `(.L_x_1) ;  /* 0x0000000000341947 */ /* 0x000fea0003800000 */
[----:B0-----:R-:W0:Y:S08]  /*1ef0*/  LDC.64 R4, c[0x0][0x380] ;  /* 0x0000e000ff047b82 */ /* 0x001e300000000a00 */
[----:B------:R-:W1:Y:S01]  /*1f00*/  LDC.64 R6, c[0x0][0x388] ;  /* 0x0000e200ff067b82 */ /* 0x000e620000000a00 */
[----:B0-----:R-:W-:-:S05]  /*1f10*/  IMAD.WIDE R4, R2, 0x4, R4 ;  /* 0x0000000402047825 */ /* 0x001fca00078e0204 */
[----:B------:R0:W2:Y:S01]  /*1f20*/  LDG.E.128 R8, desc[UR4][R4.64] ;  /* 0x0000000404087981 */ /* 0x0000a2000c1e1d00 */
[----:B-1----:R-:W-:-:S05]  /*1f30*/  IMAD.WIDE R6, R2, 0x4, R6 ;  /* 0x0000000402067825 */ /* 0x002fca00078e0206 */
[----:B------:R-:W2:Y:S01]  /*1f40*/  LDG.E.128 R12, desc[UR4][R6.64] ;  /* 0x00000004060c7981 */ /* 0x000ea2000c1e1d00 */
[----:B0-----:R-:W0:Y:S02]  /*1f50*/  LDC.64 R4, c[0x0][0x390] ;  /* 0x0000e400ff047b82 */ /* 0x001e240000000a00 */
[----:B0-----:R-:W-:-:S04]  /*1f60*/  IMAD.WIDE R2, R2, 0x4, R4 ;  /* 0x0000000402027825 */ /* 0x001fc800078e0204 */
[----:B--2---:R-:W-:Y:S01]  /*1f70*/  FADD R8, R8, R12 ;  /* 0x0000000c08087221 */ /* 0x004fe20000000000 */
[----:B------:R-:W-:Y:S01]  /*1f80*/  FADD R9, R9, R13 ;  /* 0x0000000d09097221 */ /* 0x000fe20000000000 */
[----:B------:R-:W-:Y:S01]  /*1f90*/  FADD R10, R10, R14 ;  /* 0x0000000e0a0a7221 */ /* 0x000fe20000000000 */
[----:B------:R-:W-:-:S05]  /*1fa0*/  FADD R11, R11, R15 ;  /* 0x0000000f0b0b7221 */ /* 0x000fca0000000000 */
[----:B------:R1:W-:Y:S02]  /*1fb0*/  STG.E.128 desc[UR4][R2.64], R8 ;  /* 0x0000000802007986 */ /* 0x0003e4000c101d04 */
.L_x_1:
[----:B------:R-:W-:Y:S05]  /*1fc0*/  BSYNC.RECONVERGENT B0 ;  /* 0x0000000000007941 */ /* 0x000fea0003800200 */
.L_x_0:
[----:B------:R-:W-:Y:S05]  /*1fd0*/  @P2 EXIT ;  /* 0x000000000000294d */ /* 0x000fea0003800000 */
[----:B0-----:R-:W0:Y:S08]  /*1fe0*/  LDC.64 R4, c[0x0][0x388] ;  /* 0x0000e200ff047b82 */ /* 0x001e300000000a00 */
[----:B-1----:R-:W1:Y:S01]  /*1ff0*/  LDC.64 R2, c[0x0][0x380] ;  /* 0x0000e000ff027b82 */ /* 0x002e620000000a00 */
[----:B0-----:R-:W-:-:S06]  /*2000*/  IMAD.WIDE R4, R0, 0x4, R4 ;  /* 0x0000000400047825 */ /* 0x001fcc00078e0204 */
[----:B------:R-:W2:Y:S01]  /*2010*/  LDG.E.128 R4, desc[UR4][R4.64] ;  /* 0x0000000404047981 */ /* 0x000ea2000c1e1d00 */
[----:B-1----:R-:W-:-:S05]  /*2020*/  IMAD.WIDE R2, R0, 0x4, R2 ;  /* 0x0000000400027825 */ /* 0x002fca00078e0202 */
[----:B------:R0:W2:Y:S02]  /*2030*/  LDG.E.128 R8, desc[UR4][R2.64] ;  /* 0x0000000402087981 */ /* 0x0000a4000c1e1d00 */
[----:B0-----:R-:W0:Y:S02]  /*2040*/  LDC.64 R2, c[0x0][0x390] ;  /* 0x0000e400ff027b82 */ /* 0x001e240000000a00 */
[----:B0-----:R-:W-:-:S04]  /*2050*/  IMAD.WIDE R2, R0, 0x4, R2 ;  /* 0x0000000400027825 */ /* 0x001fc800078e0202 */
[----:B--2---:R-:W-:Y:S01]  /*2060*/  FADD R4, R8, R4 ;  /* 0x0000000408047221 */ /* 0x004fe20000000000 */
[----:B------:R-:W-:Y:S01]  /*2070*/  FADD R5, R9, R5 ;  /* 0x0000000509057221 */ /* 0x000fe20000000000 */
[----:B------:R-:W-:Y:S01]  /*2080*/  FADD R6, R10, R6 ;  /* 0x000000060a067221 */ /* 0x000fe20000000000 */
[----:B------:R-:W-:-:S05]  /*2090*/  FADD R7, R11, R7 ;  /* 0x000000070b077221 */ /* 0x000fca0000000000 */
[----:B------:R-:W-:Y:S01]  /*20a0*/  STG.E.128 desc[UR4][R2.64], R4 ;  /* 0x0000000402007986 */ /* 0x000fe2000c101d04 */
[----:B------:R-:W-:Y:S05]  /*20b0*/  EXIT ;  /* 0x000000000000794d */ /* 0x000fea0003800000 */
.L_x_2:
[----:B------:R-:W-:-:S00]  /*20c0*/  BRA `(.L_x_2) ;  /* 0xfffffffc00fc7947 */ /* 0x000fc0000383ffff */
[----:B------:R-:W-:-:S00]  /*20d0*/  NOP ;  /* 0x0000000000007918 */ /* 0x000fc00000000000 */
        /* <DEDUP_REMOVED lines=10> */
.L_x_5:


//--------------------- .text._Z24vector_add_kernel_float4PfS_S_i --------------------------
	.section	.text._Z24vector_add_kernel_float4PfS_S_i,"ax",@progbits
	.align	128
        .global         _Z24vector_add_kernel_float4PfS_S_i
        .type           _Z24vector_add_kernel_float4PfS_S_i,@function
        .size           _Z24vector_add_kernel_float4PfS_S_i,(.L_x_6 - _Z24vector_add_kernel_float4PfS_S_i)
        .other          _Z24vector_add_kernel_float4PfS_S_i,@"STO_CUDA_ENTRY STV_DEFAULT"
_Z24vector_add_kernel_float4PfS_S_i:
.text._Z24vector_add_kernel_float4PfS_S_i:
[----:B------:R-:W-:Y:S01]  /*0000*/  LDC R1, c[0x0][0x37c] ;  /* 0x0000df00ff017b82 */ /* 0x000fe20000000800 */
[----:B------:R-:W0:Y:S07]  /*0010*/  S2R R3, SR_TID.X ;  /* 0x0000000000037919 */ /* 0x000e2e0000002100 */
[----:B------:R-:W0:Y:S01]  /*0020*/  S2UR UR4, SR_CTAID.X ;  /* 0x00000000000479c3 */ /* 0x000e220000002500 */
[----:B------:R-:W1:Y:S07]  /*0030*/  LDCU UR5, c[0x0][0x398] ;  /* 0x00007300ff0577ac */ /* 0x000e6e0008000800 */
[----:B------:R-:W0:Y:S02]  /*0040*/  LDC R0, c[0x0][0x360] ;  /* 0x0000d800ff007b82 */ /* 0x000e240000000800 */
[----:B0-----:R-:W-:-:S05]  /*0050*/  IMAD R0, R0, UR4, R3 ;  /* 0x0000000400007c24 */ /* 0x001fca000f8e0203 */
[----:B------:R-:W-:-:S04]  /*0060*/  SHF.L.U32 R9, R0, 0x2, RZ ;  /* 0x0000000200097819 */ /* 0x000fc800000006ff */
[----:B-1----:R-:W-:-:S13]  /*0070*/  ISETP.GE.AND P0, PT, R9, UR5, PT ;  /* 0x0000000509007c0c */ /* 0x002fda000bf06270 */
[----:B------:R-:W-:Y:S05]  /*0080*/  @P0 EXIT ;  /* 0x000000000000094d */ /* 0x000fea0003800000 */
[----:B------:R-:W0:Y:S01]  /*0090*/  LDC.64 R2, c[0x0][0x380] ;  /* 0x0000e000ff027b82 */ /* 0x000e220000000a00 */
[----:B------:R-:W1:Y:S07]  /*00a0*/  LDCU.64 UR4, c[0x0][0x358] ;  /* 0x00006b00ff0477ac */ /* 0x000e6e0008000a00 */
[----:B------:R-:W2:Y:S08]  /*00b0*/  LDC.64 R4, c[0x0][0x388] ;  /* 0x0000e200ff047b82 */ /* 0x000eb00000000a00 */
[----:B------:R-:W3:Y:S01]  /*00c0*/  LDC.64 R6, c[0x0][0x390] ;  /* 0x0000e400ff067b82 */ /* 0x000ee20000000a00 */
[----:B0-----:R-:W-:-:S05]  /*00d0*/  IMAD.WIDE R2, R9, 0x4, R2 ;  /* 0x0000000409027825 */ /* 0x001fca00078e0202 */
[----:B-1----:R-:W4:Y:S01]  /*00e0*/  LDG.E.128 R12, desc[UR4][R2.64] ;  /* 0x00000004020c7981 */ /* 0x002f22000c1e1d00 */
[----:B--2---:R-:W-:-:S05]  /*00f0*/  IMAD.WIDE R4, R9, 0x4, R4 ;  /* 0x0000000409047825 */ /* 0x004fca00078e0204 */
[----:B------:R-:W4:Y:S01]  /*0100*/  LDG.E.128 R16, desc[UR4][R4.64] ;  /* 0x0000000404107981 */ /* 0x000f22000c1e1d00 */
[----:B---3--:R-:W-:-:S04]  /*0110*/  IMAD.WIDE R6, R9, 0x4, R6 ;  /* 0x0000000409067825 */ /* 0x008fc800078e0206 */
[----:B----4-:R-:W-:Y:S01]  /*0120*/  FADD R12, R12, R16 ;  /* 0x000000100c0c7221 */ /* 0x010fe20000000000 */
[----:B------:R-:W-:Y:S01]  /*0130*/  FADD R13, R13, R17 ;  /* 0x000000110d0d7221 */ /* 0x000fe20000000000 */
[----:B------:R-:W-:Y:S01]  /*0140*/  FADD R14, R14, R18 ;  /* 0x000000120e0e7221 */ /* 0x000fe20000000000 */
[----:B------:R-:W-:-:S05]  /*0150*/  FADD R15, R15, R19 ;  /* 0x000000130f0f7221 */ /* 0x000fca0000000000 */
[----:B------:R-:W-:Y:S01]  /*0160*/  STG.E.128 desc[UR4][R6.64], R12 ;  /* 0x0000000c06007986 */ /* 0x000fe2000c101d04 */
[----:B------:R-:W-:Y:S05]  /*0170*/  EXIT ;  /* 0x000000000000794d */ /* 0x000fea0003800000 */
.L_x_3:
        /* <DEDUP_REMOVED lines=16> */
.L_x_6:


//--------------------- .text._Z17vector_add_kernelPfS_S_i --------------------------
	.section	.text._Z17vector_add_kernelPfS_S_i,"ax",@progbits
	.align	128
        .global         _Z17vector_add_kernelPfS_S_i
        .type           _Z17vector_add_kernelPfS_S_i,@function
        .size           _Z17vector_add_kernelPfS_S_i,(.L_x_7 - _Z17vector_add_kernelPfS_S_i)
        .other          _Z17vector_add_kernelPfS_S_i,@"STO_CUDA_ENTRY STV_DEFAULT"
_Z17vector_add_kernelPfS_S_i:
.text._Z17vector_add_kernelPfS_S_i:
[----:B------:R-:W-:Y:S01]  /*0000*/  LDC R1, c[0x0][0x37c] ;  /* 0x0000df00ff017b82 */ /* 0x000fe20000000800 */
[----:B------:R-:W0:Y:S07]  /*0010*/  S2R R0, SR_TID.X ;  /* 0x0000000000007919 */ /* 0x000e2e0000002100 */
[----:B------:R-:W0:Y:S01]  /*0020*/  S2UR UR4, SR_CTAID.X ;  /* 0x00000000000479c3 */ /* 0x000e220000002500 */
[----:B------:R-:W1:Y:S07]  /*0030*/  LDCU UR5, c[0x0][0x398] ;  /* 0x00007300ff0577ac */ /* 0x000e6e0008000800 */
[----:B------:R-:W0:Y:S02]  /*0040*/  LDC R9, c[0x0][0x360] ;  /* 0x0000d800ff097b82 */ /* 0x000e240000000800 */
[----:B0-----:R-:W-:-:S05]  /*0050*/  IMAD R9, R9, UR4, R0 ;  /* 0x0000000409097c24 */ /* 0x001fca000f8e0200 */
[----:B-1----:R-:W-:-:S13]  /*0060*/  ISETP.GE.AND P0, PT, R9, UR5, PT ;  /* 0x0000000509007c0c */ /* 0x002fda000bf06270 */
[----:B------:R-:W-:Y:S05]  /*0070*/  @P0 EXIT ;  /* 0x000000000000094d */ /* 0x000fea0003800000 */
[----:B------:R-:W0:Y:S01]  /*0080*/  LDC.64 R2, c[0x0][0x380] ;  /* 0x0000e000ff027b82 */ /* 0x000e220000000a00 */
[----:B------:R-:W1:Y:S07]  /*0090*/  LDCU.64 UR4, c[0x0][0x358] ;  /* 0x00006b00ff0477ac */ /* 0x000e6e0008000a00 */
[----:B------:R-:W2:Y:S08]  /*00a0*/  LDC.64 R4, c[0x0][0x388] ;  /* 0x0000e200ff047b82 */ /* 0x000eb00000000a00 */
[----:B------:R-:W3:Y:S01]  /*00b0*/  LDC.64 R6, c[0x0][0x390] ;  /* 0x0000e400ff067b82 */ /* 0x000ee20000000a00 */
[----:B0-----:R-:W-:-:S06]  /*00c0*/  IMAD.WIDE R2, R9, 0x4, R2 ;  /* 0x0000000409027825 */ /* 0x001fcc00078e0202 */
[----:B-1----:R-:W4:Y:S01]  /*00d0*/  LDG.E R2, desc[UR4][R2.64] ;  /* 0x0000000402027981 */ /* 0x002f22000c1e1900 */
[----:B--2---:R-:W-:-:S06]  /*00e0*/  IMAD.WIDE R4, R9, 0x4, R4 ;  /* 0x0000000409047825 */ /* 0x004fcc00078e0204 */
[----:B------:R-:W4:Y:S01]  /*00f0*/  LDG.E R5, desc[UR4][R4.64] ;  /* 0x0000000404057981 */ /* 0x000f22000c1e1900 */
[----:B---3--:R-:W-:-:S04]  /*0100*/  IMAD.WIDE R6, R9, 0x4, R6 ;  /* 0x0000000409067825 */ /* 0x008fc800078e0206 */
[----:B----4-:R-:W-:-:S05]  /*0110*/  FADD R9, R2, R5 ;  /* 0x0000000502097221 */ /* 0x010fca0000000000 */
[----:B------:R-:W-:Y:S01]  /*0120*/  STG.E desc[UR4][R6.64], R9 ;  /* 0x0000000906007986 */ /* 0x000fe2000c101904 */
[----:B------:R-:W-:Y:S05]  /*0130*/  EXIT ;  /* 0x000000000000794d */ /* 0x000fea0003800000 */
.L_x_4:
        /* <DEDUP_REMOVED lines=12> */
.L_x_7:


//--------------------- .nv.shared.reserved.0     --------------------------
	.section	.nv.shared.reserved.0,"aw",@nobits
	.weak		__nv_reservedSMEM_offset_0_alias
	.size		__nv_reservedSMEM_offset_0_alias, 0, 64
	.other		__nv_reservedSMEM_offset_0_alias,@"STO_CUDA_RESERVED_SHARED STV_DEFAULT"
__nv_reservedSMEM_offset_0_alias:
	.zero		0
	.zero		64


//--------------------- .nv.constant0._Z31vector_add_kernel_float4_unrollILi32EEvPfS0_S0_i --------------------------
	.section	.nv.constant0._Z31vector_add_kernel_float4_unrollILi32EEvPfS0_S0_i,"a",@progbits
	.sectionflags	@""
	.align	4
.nv.constant0._Z31vector_add_kernel_float4_unrollILi32EEvPfS0_S0_i:
	.zero		924


//--------------------- .nv.constant0._Z24vector_add_kernel_float4PfS_S_i --------------------------
	.section	.nv.constant0._Z24vector_add_kernel_float4PfS_S_i,"a",@progbits
	.sectionflags	@""
	.align	4
.nv.constant0._Z24vector_add_kernel_float4PfS_S_i:
	.zero		924


//--------------------- .nv.constant0._Z17vector_add_kernelPfS_S_i --------------------------
	.section	.nv.constant0._Z17vector_add_kernelPfS_S_i,"a",@progbits
	.sectionflags	@""
	.align	4
.nv.constant0._Z17vector_add_kernelPfS_S_i:
	.zero		924


//--------------------- SYMBOLS --------------------------

	.type		.nv.reservedSmem.offset0,@object
	.size		.nv.reservedSmem.offset0,0x4
